//
// Generated by NVIDIA NVVM Compiler
//
// Compiler Build ID: CL-36424714
// Cuda compilation tools, release 13.0, V13.0.88
// Based on NVVM 20.0.0
//

.version 9.0
.target sm_100
.address_size 64

	// .globl	saxpy

.visible .entry saxpy(
	.param .u32 saxpy_param_0,
	.param .u64 .ptr .align 1 saxpy_param_1,
	.param .f32 saxpy_param_2,
	.param .u64 .ptr .align 1 saxpy_param_3
)
{
	.reg .pred 	%p<2>;
	.reg .b32 	%r<6>;
	.reg .b32 	%f<5>;
	.reg .b64 	%rd<8>;

	ld.param.u32 	%r2, [saxpy_param_0];
	ld.param.u64 	%rd1, [saxpy_param_1];
	ld.param.f32 	%f1, [saxpy_param_2];
	ld.param.u64 	%rd2, [saxpy_param_3];
	mov.u32 	%r3, %ctaid.x;
	mov.u32 	%r4, %ntid.x;
	mov.u32 	%r5, %tid.x;
	mad.lo.s32 	%r1, %r3, %r4, %r5;
	setp.ge.u32 	%p1, %r1, %r2;
	@%p1 bra 	$L__BB0_2;
	cvta.to.global.u64 	%rd3, %rd1;
	cvta.to.global.u64 	%rd4, %rd2;
	mul.wide.u32 	%rd5, %r1, 4;
	add.s64 	%rd6, %rd3, %rd5;
	ld.global.nc.f32 	%f2, [%rd6];
	add.s64 	%rd7, %rd4, %rd5;
	ld.global.f32 	%f3, [%rd7];
	fma.rn.f32 	%f4, %f1, %f2, %f3;
	st.global.f32 	[%rd7], %f4;
$L__BB0_2:
	ret;

}


// ===== COMPILED SASS (sm_100) =====

	.target	sm_100

	.elftype	@"ET_EXEC"


//--------------------- .note.nv.tkinfo           --------------------------
	.section	.note.nv.tkinfo,"",@"SHT_NOTE"
	.sectionflags	@"SHF_NOTE_NV_TKINFO"
	.tkinfo
        /*0018*/ 	.word	0x00000002
        /*0030*/ 	.string	""
        /*0030*/ 	.string	"ptxas"
        /*0030*/ 	.string	"Cuda compilation tools, release 13.0, V13.0.88"
        /*0030*/ 	.string	"Build cuda_13.0.r13.0/compiler.36424714_0"
        /*0030*/ 	.string	"-arch sm_100 -m 64 "



//--------------------- .note.nv.cuinfo           --------------------------
	.section	.note.nv.cuinfo,"",@"SHT_NOTE"
	.sectionflags	@"SHF_NOTE_NV_CUINFO"
        /*0018*/ 	.short	0x0002
        /*001a*/ 	.short	0x0064
        /*001c*/ 	.short	0x0082
	.zero		2


//--------------------- .nv.info                  --------------------------
	.section	.nv.info,"",@"SHT_CUDA_INFO"
	.align	4


	//----- nvinfo : EIATTR_REGCOUNT
	.align		4
        /*0000*/ 	.byte	0x04, 0x2f
        /*0002*/ 	.short	(.L_1 - .L_0)
	.align		4
.L_0:
        /*0004*/ 	.word	index@(saxpy)
        /*0008*/ 	.word	0x0000000a


	//----- nvinfo : EIATTR_FRAME_SIZE
	.align		4
.L_1:
        /*000c*/ 	.byte	0x04, 0x11
        /*000e*/ 	.short	(.L_3 - .L_2)
	.align		4
.L_2:
        /*0010*/ 	.word	index@(saxpy)
        /*0014*/ 	.word	0x00000000


	//----- nvinfo : EIATTR_MIN_STACK_SIZE
	.align		4
.L_3:
        /*0018*/ 	.byte	0x04, 0x12
        /*001a*/ 	.short	(.L_5 - .L_4)
	.align		4
.L_4:
        /*001c*/ 	.word	index@(saxpy)
        /*0020*/ 	.word	0x00000000
.L_5:


//--------------------- .nv.compat                --------------------------
	.section	.nv.compat,"",@"SHT_CUDA_COMPAT_INFO"
	.align	4
        /*0000*/ 	.byte	0x02, 0x09, 0x00, 0x00, 0x02, 0x02, 0x01, 0x00, 0x02, 0x05, 0x05, 0x00, 0x03, 0x07, 0x01, 0x01
        /*0010*/ 	.byte	0x02, 0x03, 0x00, 0x00, 0x02, 0x06, 0x01, 0x00, 0x04, 0x0b, 0x08, 0x00, 0x09, 0x00, 0x00, 0x00
        /*0020*/ 	.byte	0x00, 0x00, 0x00, 0x00


//--------------------- .nv.info.saxpy            --------------------------
	.section	.nv.info.saxpy,"",@"SHT_CUDA_INFO"
	.sectionflags	@""
	.align	4


	//----- nvinfo : EIATTR_CUDA_API_VERSION
	.align		4
        /*0000*/ 	.byte	0x04, 0x37
        /*0002*/ 	.short	(.L_7 - .L_6)
.L_6:
        /*0004*/ 	.word	0x00000082


	//----- nvinfo : EIATTR_KPARAM_INFO
	.align		4
.L_7:
        /*0008*/ 	.byte	0x04, 0x17
        /*000a*/ 	.short	(.L_9 - .L_8)
.L_8:
        /*000c*/ 	.word	0x00000000
        /*0010*/ 	.short	0x0003
        /*0012*/ 	.short	0x0018
        /*0014*/ 	.byte	0x00, 0xf5, 0x21, 0x00


	//----- nvinfo : EIATTR_KPARAM_INFO
	.align		4
.L_9:
        /*0018*/ 	.byte	0x04, 0x17
        /*001a*/ 	.short	(.L_11 - .L_10)
.L_10:
        /*001c*/ 	.word	0x00000000
        /*0020*/ 	.short	0x0002
        /*0022*/ 	.short	0x0010
        /*0024*/ 	.byte	0x00, 0xf0, 0x11, 0x00


	//----- nvinfo : EIATTR_KPARAM_INFO
	.align		4
.L_11:
        /*0028*/ 	.byte	0x04, 0x17
        /*002a*/ 	.short	(.L_13 - .L_12)
.L_12:
        /*002c*/ 	.word	0x00000000
        /*0030*/ 	.short	0x0001
        /*0032*/ 	.short	0x0008
        /*0034*/ 	.byte	0x00, 0xf5, 0x21, 0x00


	//----- nvinfo : EIATTR_KPARAM_INFO
	.align		4
.L_13:
        /*0038*/ 	.byte	0x04, 0x17
        /*003a*/ 	.short	(.L_15 - .L_14)
.L_14:
        /*003c*/ 	.word	0x00000000
        /*0040*/ 	.short	0x0000
        /*0042*/ 	.short	0x0000
        /*0044*/ 	.byte	0x00, 0xf0, 0x11, 0x00


	//----- nvinfo : EIATTR_SPARSE_MMA_MASK
	.align		4
.L_15:
        /*0048*/ 	.byte	0x03, 0x50
        /*004a*/ 	.short	0x0000


	//----- nvinfo : EIATTR_MAXREG_COUNT
	.align		4
        /*004c*/ 	.byte	0x03, 0x1b
        /*004e*/ 	.short	0x00ff


	//----- nvinfo : EIATTR_MERCURY_ISA_VERSION
	.align		4
        /*0050*/ 	.byte	0x03, 0x5f
        /*0052*/ 	.short	0x0101


	//----- nvinfo : EIATTR_VRC_CTA_INIT_COUNT
	.align		4
        /*0054*/ 	.byte	0x02, 0x4a
	.zero		1
	.zero		1


	//----- nvinfo : EIATTR_EXIT_INSTR_OFFSETS
	.align		4
        /*0058*/ 	.byte	0x04, 0x1c
        /*005a*/ 	.short	(.L_17 - .L_16)


	//   ....[0]....
.L_16:
        /*005c*/ 	.word	0x00000070


	//   ....[1]....
        /*0060*/ 	.word	0x00000120


	//----- nvinfo : EIATTR_CBANK_PARAM_SIZE
	.align		4
.L_17:
        /*0064*/ 	.byte	0x03, 0x19
        /*0066*/ 	.short	0x0020


	//----- nvinfo : EIATTR_PARAM_CBANK
	.align		4
        /*0068*/ 	.byte	0x04, 0x0a
        /*006a*/ 	.short	(.L_19 - .L_18)
	.align		4
.L_18:
        /*006c*/ 	.word	index@(.nv.constant0.saxpy)
        /*0070*/ 	.short	0x0380
        /*0072*/ 	.short	0x0020


	//----- nvinfo : EIATTR_SW_WAR
	.align		4
.L_19:
        /*0074*/ 	.byte	0x04, 0x36
        /*0076*/ 	.short	(.L_21 - .L_20)
.L_20:
        /*0078*/ 	.word	0x00000008
.L_21:


//--------------------- .nv.callgraph             --------------------------
	.section	.nv.callgraph,"",@"SHT_CUDA_CALLGRAPH"
	.align	4
	.sectionentsize	8
	.align		4
        /*0000*/ 	.word	0x00000000
	.align		4
        /*0004*/ 	.word	0xffffffff
	.align		4
        /*0008*/ 	.word	0x00000000
	.align		4
        /*000c*/ 	.word	0xfffffffe
	.align		4
        /*0010*/ 	.word	0x00000000
	.align		4
        /*0014*/ 	.word	0xfffffffd
	.align		4
        /*0018*/ 	.word	0x00000000
	.align		4
        /*001c*/ 	.word	0xfffffffc


//--------------------- .text.saxpy               --------------------------
	.section	.text.saxpy,"ax",@progbits
	.align	128
        .global         saxpy
        .type           saxpy,@function
        .size           saxpy,(.L_x_1 - saxpy)
        .other          saxpy,@"STO_CUDA_ENTRY STV_DEFAULT"
saxpy:
.text.saxpy:
[----:B------:R-:W-:Y:S01]  /*0000*/  LDC R1, c[0x0][0x37c] ;  /* 0x0000df00ff017b82 */ /* 0x000fe20000000800 */
[----:B------:R-:W0:Y:S07]  /*0010*/  S2R R0, SR_TID.X ;  /* 0x0000000000007919 */ /* 0x000e2e0000002100 */
[----:B------:R-:W0:Y:S01]  /*0020*/  S2UR UR4, SR_CTAID.X ;  /* 0x00000000000479c3 */ /* 0x000e220000002500 */
[----:B------:R-:W1:Y:S07]  /*0030*/  LDCU UR5, c[0x0][0x380] ;  /* 0x00007000ff0577ac */ /* 0x000e6e0008000800 */
[----:B------:R-:W0:Y:S02]  /*0040*/  LDC R7, c[0x0][0x360] ;  /* 0x0000d800ff077b82 */ /* 0x000e240000000800 */
[----:B0-----:R-:W-:-:S05]  /*0050*/  IMAD R7, R7, UR4, R0 ;  /* 0x0000000407077c24 */ /* 0x001fca000f8e0200 */
[----:B-1----:R-:W-:-:S13]  /*0060*/  ISETP.GE.U32.AND P0, PT, R7, UR5, PT ;  /* 0x0000000507007c0c */ /* 0x002fda000bf06070 */
[----:B------:R-:W-:Y:S05]  /*0070*/  @P0 EXIT ;  /* 0x000000000000094d */ /* 0x000fea0003800000 */
[----:B------:R-:W0:Y:S01]  /*0080*/  LDC.64 R2, c[0x0][0x388] ;  /* 0x0000e200ff027b82 */ /* 0x000e220000000a00 */
[----:B------:R-:W1:Y:S01]  /*0090*/  LDCU.64 UR4, c[0x0][0x358] ;  /* 0x00006b00ff0477ac */ /* 0x000e620008000a00 */
[----:B------:R-:W2:Y:S06]  /*00a0*/  LDCU UR6, c[0x0][0x390] ;  /* 0x00007200ff0677ac */ /* 0x000eac0008000800 */
[----:B------:R-:W3:Y:S01]  /*00b0*/  LDC.64 R4, c[0x0][0x398] ;  /* 0x0000e600ff047b82 */ /* 0x000ee20000000a00 */
[----:B0-----:R-:W-:-:S06]  /*00c0*/  IMAD.WIDE.U32 R2, R7, 0x4, R2 ;  /* 0x0000000407027825 */ /* 0x001fcc00078e0002 */
[----:B-1----:R-:W2:Y:S01]  /*00d0*/  LDG.E.CONSTANT R2, desc[UR4][R2.64] ;  /* 0x0000000402027981 */ /* 0x002ea2000c1e9900 */
[----:B---3--:R-:W-:-:S05]  /*00e0*/  IMAD.WIDE.U32 R4, R7, 0x4, R4 ;  /* 0x0000000407047825 */ /* 0x008fca00078e0004 */
[----:B------:R-:W2:Y:S02]  /*00f0*/  LDG.E R7, desc[UR4][R4.64] ;  /* 0x0000000404077981 */ /* 0x000ea4000c1e1900 */
[----:B--2---:R-:W-:-:S05]  /*0100*/  FFMA R7, R2, UR6, R7 ;  /* 0x0000000602077c23 */ /* 0x004fca0008000007 */
[----:B------:R-:W-:Y:S01]  /*0110*/  STG.E desc[UR4][R4.64], R7 ;  /* 0x0000000704007986 */ /* 0x000fe2000c101904 */
[----:B------:R-:W-:Y:S05]  /*0120*/  EXIT ;  /* 0x000000000000794d */ /* 0x000fea0003800000 */
.L_x_0:
[----:B------:R-:W-:-:S00]  /*0130*/  BRA `(.L_x_0) ;  /* 0xfffffffc00fc7947 */ /* 0x000fc0000383ffff */
[----:B------:R-:W-:-:S00]  /*0140*/  NOP ;  /* 0x0000000000007918 */ /* 0x000fc00000000000 */
        /* <DEDUP_REMOVED lines=11> */
.L_x_1:


//--------------------- .nv.shared.reserved.0     --------------------------
	.section	.nv.shared.reserved.0,"aw",@nobits
	.weak		__nv_reservedSMEM_offset_0_alias
	.size		__nv_reservedSMEM_offset_0_alias, 0, 64
	.other		__nv_reservedSMEM_offset_0_alias,@"STO_CUDA_RESERVED_SHARED STV_DEFAULT"
__nv_reservedSMEM_offset_0_alias:
	.zero		0
	.zero		64


//--------------------- .nv.constant0.saxpy       --------------------------
	.section	.nv.constant0.saxpy,"a",@progbits
	.sectionflags	@""
	.align	4
.nv.constant0.saxpy:
	.zero		928


//--------------------- SYMBOLS --------------------------

	.type		.nv.reservedSmem.offset0,@object
	.size		.nv.reservedSmem.offset0,0x4
